	.headerflags	@"EF_CUDA_TEXMODE_UNIFIED EF_CUDA_64BIT_ADDRESS EF_CUDA_SM86 EF_CUDA_VIRTUAL_SM(EF_CUDA_SM86)"
	.elftype	@"ET_EXEC"


//--------------------- .nv.info                  --------------------------
	.section	.nv.info,"",@"SHT_CUDA_INFO"
	.align	4


	//----- nvinfo : EIATTR_REGCOUNT
	.align		4
        /*0000*/ 	.byte	0x04, 0x2f
        /*0002*/ 	.short	(.L_2 - .L_1)
	.align		4
.L_1:
        /*0004*/ 	.word	index@(triton_red_fused__to_copy_add_amax_amin_cat_clamp_mul_reciprocal_7)
        /*0008*/ 	.word	0x0000001f


	//----- nvinfo : EIATTR_MIN_STACK_SIZE
	.align		4
.L_2:
        /*000c*/ 	.byte	0x04, 0x12
        /*000e*/ 	.short	(.L_4 - .L_3)
	.align		4
.L_3:
        /*0010*/ 	.word	index@(triton_red_fused__to_copy_add_amax_amin_cat_clamp_mul_reciprocal_7)
        /*0014*/ 	.word	0x00000000


	//----- nvinfo : EIATTR_FRAME_SIZE
	.align		4
.L_4:
        /*0018*/ 	.byte	0x04, 0x11
        /*001a*/ 	.short	(.L_6 - .L_5)
	.align		4
.L_5:
        /*001c*/ 	.word	index@(triton_red_fused__to_copy_add_amax_amin_cat_clamp_mul_reciprocal_7)
        /*0020*/ 	.word	0x00000000


	//----- nvinfo : EIATTR_MIN_STACK_SIZE
	.align		4
.L_6:
        /*0024*/ 	.byte	0x04, 0x12
        /*0026*/ 	.short	(.L_8 - .L_7)
	.align		4
.L_7:
        /*0028*/ 	.word	index@(triton_red_fused__to_copy_add_amax_amin_cat_clamp_mul_reciprocal_7)
        /*002c*/ 	.word	0x00000000
.L_8:


//--------------------- .nv.info.triton_red_fused__to_copy_add_amax_amin_cat_clamp_mul_reciprocal_7 --------------------------
	.section	.nv.info.triton_red_fused__to_copy_add_amax_amin_cat_clamp_mul_reciprocal_7,"",@"SHT_CUDA_INFO"
	.sectionflags	@""
	.align	4


	//----- nvinfo : EIATTR_CUDA_API_VERSION
	.align		4
        /*0000*/ 	.byte	0x04, 0x37
        /*0002*/ 	.short	(.L_10 - .L_9)
.L_9:
        /*0004*/ 	.word	0x0000007c


	//----- nvinfo : EIATTR_SW2861232_WAR
	.align		4
.L_10:
        /*0008*/ 	.byte	0x01, 0x35
	.zero		2


	//----- nvinfo : EIATTR_PARAM_CBANK
	.align		4
        /*000c*/ 	.byte	0x04, 0x0a
        /*000e*/ 	.short	(.L_12 - .L_11)
	.align		4
.L_11:
        /*0010*/ 	.word	index@(.nv.constant0.triton_red_fused__to_copy_add_amax_amin_cat_clamp_mul_reciprocal_7)
        /*0014*/ 	.short	0x0160
        /*0016*/ 	.short	0x0038


	//----- nvinfo : EIATTR_CBANK_PARAM_SIZE
	.align		4
.L_12:
        /*0018*/ 	.byte	0x03, 0x19
        /*001a*/ 	.short	0x0038


	//----- nvinfo : EIATTR_KPARAM_INFO
	.align		4
        /*001c*/ 	.byte	0x04, 0x17
        /*001e*/ 	.short	(.L_14 - .L_13)
.L_13:
        /*0020*/ 	.word	0x00000000
        /*0024*/ 	.short	0x0007
        /*0026*/ 	.short	0x0030
        /*0028*/ 	.byte	0x00, 0xf4, 0x21, 0x00


	//----- nvinfo : EIATTR_KPARAM_INFO
	.align		4
.L_14:
        /*002c*/ 	.byte	0x04, 0x17
        /*002e*/ 	.short	(.L_16 - .L_15)
.L_15:
        /*0030*/ 	.word	0x00000000
        /*0034*/ 	.short	0x0006
        /*0036*/ 	.short	0x002c
        /*0038*/ 	.byte	0x00, 0xf0, 0x11, 0x00


	//----- nvinfo : EIATTR_KPARAM_INFO
	.align		4
.L_16:
        /*003c*/ 	.byte	0x04, 0x17
        /*003e*/ 	.short	(.L_18 - .L_17)
.L_17:
        /*0040*/ 	.word	0x00000000
        /*0044*/ 	.short	0x0005
        /*0046*/ 	.short	0x0028
        /*0048*/ 	.byte	0x00, 0xf0, 0x11, 0x00


	//----- nvinfo : EIATTR_KPARAM_INFO
	.align		4
.L_18:
        /*004c*/ 	.byte	0x04, 0x17
        /*004e*/ 	.short	(.L_20 - .L_19)
.L_19:
        /*0050*/ 	.word	0x00000000
        /*0054*/ 	.short	0x0004
        /*0056*/ 	.short	0x0020
        /*0058*/ 	.byte	0x00, 0xf4, 0x21, 0x00


	//----- nvinfo : EIATTR_KPARAM_INFO
	.align		4
.L_20:
        /*005c*/ 	.byte	0x04, 0x17
        /*005e*/ 	.short	(.L_22 - .L_21)
.L_21:
        /*0060*/ 	.word	0x00000000
        /*0064*/ 	.short	0x0003
        /*0066*/ 	.short	0x0018
        /*0068*/ 	.byte	0x00, 0xf4, 0x21, 0x00


	//----- nvinfo : EIATTR_KPARAM_INFO
	.align		4
.L_22:
        /*006c*/ 	.byte	0x04, 0x17
        /*006e*/ 	.short	(.L_24 - .L_23)
.L_23:
        /*0070*/ 	.word	0x00000000
        /*0074*/ 	.short	0x0002
        /*0076*/ 	.short	0x0010
        /*0078*/ 	.byte	0x00, 0xf4, 0x21, 0x00


	//----- nvinfo : EIATTR_KPARAM_INFO
	.align		4
.L_24:
        /*007c*/ 	.byte	0x04, 0x17
        /*007e*/ 	.short	(.L_26 - .L_25)
.L_25:
        /*0080*/ 	.word	0x00000000
        /*0084*/ 	.short	0x0001
        /*0086*/ 	.short	0x0008
        /*0088*/ 	.byte	0x00, 0xf4, 0x21, 0x00


	//----- nvinfo : EIATTR_KPARAM_INFO
	.align		4
.L_26:
        /*008c*/ 	.byte	0x04, 0x17
        /*008e*/ 	.short	(.L_28 - .L_27)
.L_27:
        /*0090*/ 	.word	0x00000000
        /*0094*/ 	.short	0x0000
        /*0096*/ 	.short	0x0000
        /*0098*/ 	.byte	0x00, 0xf4, 0x21, 0x00


	//----- nvinfo : EIATTR_MAXREG_COUNT
	.align		4
.L_28:
        /*009c*/ 	.byte	0x03, 0x1b
        /*009e*/ 	.short	0x00ff


	//----- nvinfo : EIATTR_COOP_GROUP_MASK_REGIDS
	.align		4
        /*00a0*/ 	.byte	0x04, 0x29
        /*00a2*/ 	.short	(.L_30 - .L_29)


	//   ....[0]....
.L_29:
        /*00a4*/ 	.word	0xffffffff


	//   ....[1]....
        /*00a8*/ 	.word	0xffffffff


	//----- nvinfo : EIATTR_COOP_GROUP_INSTR_OFFSETS
	.align		4
.L_30:
        /*00ac*/ 	.byte	0x04, 0x28
        /*00ae*/ 	.short	(.L_32 - .L_31)


	//   ....[0]....
.L_31:
        /*00b0*/ 	.word	0x00000de0


	//   ....[1]....
        /*00b4*/ 	.word	0x00000e30


	//----- nvinfo : EIATTR_EXIT_INSTR_OFFSETS
	.align		4
.L_32:
        /*00b8*/ 	.byte	0x04, 0x1c
        /*00ba*/ 	.short	(.L_34 - .L_33)


	//   ....[0]....
.L_33:
        /*00bc*/ 	.word	0x00001d30


	//----- nvinfo : EIATTR_REQNTID
	.align		4
.L_34:
        /*00c0*/ 	.byte	0x04, 0x10
        /*00c2*/ 	.short	(.L_36 - .L_35)
.L_35:
        /*00c4*/ 	.word	0x00000080
        /*00c8*/ 	.word	0x00000001
        /*00cc*/ 	.word	0x00000001


	//----- nvinfo : EIATTR_CRS_STACK_SIZE
	.align		4
.L_36:
        /*00d0*/ 	.byte	0x04, 0x1e
        /*00d2*/ 	.short	(.L_38 - .L_37)
.L_37:
        /*00d4*/ 	.word	0x00000000
.L_38:


//--------------------- .nv.callgraph             --------------------------
	.section	.nv.callgraph,"",@"SHT_CUDA_CALLGRAPH"
	.align	4
	.sectionentsize	8
	.align		4
        /*0000*/ 	.word	0x00000000
	.align		4
        /*0004*/ 	.word	0xffffffff
	.align		4
        /*0008*/ 	.word	0x00000000
	.align		4
        /*000c*/ 	.word	0xfffffffe
	.align		4
        /*0010*/ 	.word	0x00000000
	.align		4
        /*0014*/ 	.word	0xfffffffd
	.align		4
        /*0018*/ 	.word	0x00000000
	.align		4
        /*001c*/ 	.word	0xfffffffc


//--------------------- .nv.rel.action            --------------------------
	.section	.nv.rel.action,"",@"SHT_CUDA_RELOCINFO"
	.align	8
	.sectionentsize	8
        /*0000*/ 	.byte	0x73, 0x00, 0x00, 0x00, 0x00, 0x00, 0x00, 0x00, 0x00, 0x00, 0x00, 0x11, 0x25, 0x00, 0x05, 0x36


//--------------------- .nv.constant4             --------------------------
	.section	.nv.constant4,"a",@progbits
	.align	8
	.align		8
.nv.constant4:
        /*0000*/ 	.dword	_$_str


//--------------------- .nv.constant0.triton_red_fused__to_copy_add_amax_amin_cat_clamp_mul_reciprocal_7 --------------------------
	.section	.nv.constant0.triton_red_fused__to_copy_add_amax_amin_cat_clamp_mul_reciprocal_7,"a",@progbits
	.sectionflags	@""
	.align	4
.nv.constant0.triton_red_fused__to_copy_add_amax_amin_cat_clamp_mul_reciprocal_7:
	.zero		408


//--------------------- .text.triton_red_fused__to_copy_add_amax_amin_cat_clamp_mul_reciprocal_7 --------------------------
	.section	.text.triton_red_fused__to_copy_add_amax_amin_cat_clamp_mul_reciprocal_7,"ax",@progbits
	.sectionflags	@"SHF_BARRIERS=1"
	.sectioninfo	@"SHI_REGISTERS=31"
	.align	128
        .global         triton_red_fused__to_copy_add_amax_amin_cat_clamp_mul_reciprocal_7
        .type           triton_red_fused__to_copy_add_amax_amin_cat_clamp_mul_reciprocal_7,@function
        .size           triton_red_fused__to_copy_add_amax_amin_cat_clamp_mul_reciprocal_7,(.L_x_27 - triton_red_fused__to_copy_add_amax_amin_cat_clamp_mul_reciprocal_7)
        .other          triton_red_fused__to_copy_add_amax_amin_cat_clamp_mul_reciprocal_7,@"STO_CUDA_ENTRY STV_DEFAULT"
triton_red_fused__to_copy_add_amax_amin_cat_clamp_mul_reciprocal_7:
.text.triton_red_fused__to_copy_add_amax_amin_cat_clamp_mul_reciprocal_7:
[----:B------:R-:W-:Y:S02]  /*0000*/  IMAD.MOV.U32 R1, RZ, RZ, c[0x0][0x28] ;  /* 0x00000a00ff017624 */ /* 0x000fe400078e00ff */
[----:B------:R-:W0:Y:S01]  /*0010*/  S2R R0, SR_TID.X ;  /* 0x0000000000007919 */ /* 0x000e220000002100 */
[----:B------:R-:W-:Y:S01]  /*0020*/  IMAD.MOV.U32 R13, RZ, RZ, 0x7f800000 ;  /* 0x7f800000ff0d7424 */ /* 0x000fe200078e00ff */
[----:B------:R-:W-:Y:S01]  /*0030*/  MOV R14, 0xff800000 ;  /* 0xff800000000e7802 */ /* 0x000fe20000000f00 */
[----:B------:R-:W-:Y:S01]  /*0040*/  IMAD.MOV.U32 R11, RZ, RZ, RZ ;  /* 0x000000ffff0b7224 */ /* 0x000fe200078e00ff */
[----:B------:R-:W1:Y:S01]  /*0050*/  S2R R12, SR_CTAID.X ;  /* 0x00000000000c7919 */ /* 0x000e620000002500 */
[----:B------:R-:W-:Y:S01]  /*0060*/  IMAD.MOV.U32 R25, RZ, RZ, RZ ;  /* 0x000000ffff197224 */ /* 0x000fe200078e00ff */
[----:B------:R-:W-:Y:S01]  /*0070*/  MOV R18, 0xff800000 ;  /* 0xff80000000127802 */ /* 0x000fe20000000f00 */
[----:B------:R-:W-:Y:S01]  /*0080*/  IMAD.MOV.U32 R15, RZ, RZ, -0x800000 ;  /* 0xff800000ff0f7424 */ /* 0x000fe200078e00ff */
[----:B------:R-:W-:Y:S01]  /*0090*/  MOV R19, 0x7f800000 ;  /* 0x7f80000000137802 */ /* 0x000fe20000000f00 */
[----:B------:R-:W-:Y:S01]  /*00a0*/  IMAD.MOV.U32 R16, RZ, RZ, -0x800000 ;  /* 0xff800000ff107424 */ /* 0x000fe200078e00ff */
[----:B------:R-:W-:Y:S01]  /*00b0*/  ULDC.64 UR4, c[0x0][0x118] ;  /* 0x0000460000047ab9 */ /* 0x000fe20000000a00 */
[----:B------:R-:W-:-:S02]  /*00c0*/  IMAD.MOV.U32 R17, RZ, RZ, 0x7f800000 ;  /* 0x7f800000ff117424 */ /* 0x000fc400078e00ff */
[----:B------:R-:W-:Y:S01]  /*00d0*/  IMAD.MOV.U32 R20, RZ, RZ, 0x7f800000 ;  /* 0x7f800000ff147424 */ /* 0x000fe200078e00ff */
[----:B0-----:R-:W-:Y:S01]  /*00e0*/  SHF.R.U32.HI R3, RZ, 0x1, R0 ;  /* 0x00000001ff037819 */ /* 0x001fe20000011600 */
[----:B------:R-:W-:-:S03]  /*00f0*/  IMAD.SHL.U32 R0, R0, 0x4, RZ ;  /* 0x0000000400007824 */ /* 0x000fc600078e00ff */
[----:B------:R-:W-:Y:S01]  /*0100*/  SGXT.U32 R3, R3, 0x6 ;  /* 0x000000060303781a */ /* 0x000fe20000000000 */
[----:B-1----:R-:W-:Y:S01]  /*0110*/  IMAD.SHL.U32 R10, R12, 0x40, RZ ;  /* 0x000000400c0a7824 */ /* 0x002fe200078e00ff */
[----:B------:R-:W-:Y:S02]  /*0120*/  LOP3.LUT R0, R0, 0x4, RZ, 0xc0, !PT ;  /* 0x0000000400007812 */ /* 0x000fe400078ec0ff */
[----:B------:R-:W-:Y:S02]  /*0130*/  LEA R9, R12, R3, 0x6 ;  /* 0x000000030c097211 */ /* 0x000fe400078e30ff */
[----:B------:R-:W-:-:S03]  /*0140*/  LOP3.LUT R10, R3, R10, RZ, 0xfc, !PT ;  /* 0x0000000a030a7212 */ /* 0x000fc600078efcff */
[C---:B------:R-:W-:Y:S01]  /*0150*/  IMAD R5, R9.reuse, 0x3000, RZ ;  /* 0x0000300009057824 */ /* 0x040fe200078e02ff */
[----:B------:R-:W-:Y:S01]  /*0160*/  ISETP.GE.AND P1, PT, R10, 0x1010, PT ;  /* 0x000010100a00780c */ /* 0x000fe20003f26270 */
[----:B------:R-:W-:-:S03]  /*0170*/  IMAD R9, R9, 0xc00, R0 ;  /* 0x00000c0009097824 */ /* 0x000fc600078e0200 */
[----:B------:R-:W-:Y:S02]  /*0180*/  IADD3 R8, R5, -0xc00, R0 ;  /* 0xfffff40005087810 */ /* 0x000fe40007ffe000 */
.L_x_12:
[----:B------:R-:W-:Y:S01]  /*0190*/  ISETP.GT.U32.AND P0, PT, R11, 0xbff, PT ;  /* 0x00000bff0b00780c */ /* 0x000fe20003f04070 */
[----:B------:R-:W-:Y:S01]  /*01a0*/  IMAD.MOV.U32 R27, RZ, RZ, 0x4 ;  /* 0x00000004ff1b7424 */ /* 0x000fe200078e00ff */
[----:B------:R-:W-:Y:S01]  /*01b0*/  IADD3 R26, R8, R11, RZ ;  /* 0x0000000b081a7210 */ /* 0x000fe20007ffe0ff */
[----:B------:R-:W-:Y:S01]  /*01c0*/  CS2R R4, SRZ ;  /* 0x0000000000047805 */ /* 0x000fe2000001ff00 */
[----:B------:R-:W-:Y:S01]  /*01d0*/  ISETP.GT.U32.AND.EX P0, PT, R25, RZ, !P1, P0 ;  /* 0x000000ff1900720c */ /* 0x000fe20004f04100 */
[----:B------:R-:W-:Y:S02]  /*01e0*/  CS2R R6, SRZ ;  /* 0x0000000000067805 */ /* 0x000fe4000001ff00 */
[----:B------:R-:W-:-:S10]  /*01f0*/  IMAD.WIDE R26, R26, R27, c[0x0][0x168] ;  /* 0x00005a001a1a7625 */ /* 0x000fd400078e021b */
[----:B------:R-:W2:Y:S01]  /*0200*/  @P0 LDG.E.EL.128 R4, [R26.64] ;  /* 0x000000041a040981 */ /* 0x000ea2000c2e1d00 */
[----:B------:R-:W-:Y:S01]  /*0210*/  ISETP.GE.U32.AND P0, PT, R11, 0xc00, PT ;  /* 0x00000c000b00780c */ /* 0x000fe20003f06070 */
[----:B------:R-:W-:Y:S01]  /*0220*/  IMAD.IADD R22, R9, 0x1, R11 ;  /* 0x0000000109167824 */ /* 0x000fe200078e020b */
[----:B------:R-:W-:Y:S01]  /*0230*/  MOV R23, 0x2 ;  /* 0x0000000200177802 */ /* 0x000fe20000000f00 */
[----:B------:R-:W-:Y:S01]  /*0240*/  CS2R R2, SRZ ;  /* 0x0000000000027805 */ /* 0x000fe2000001ff00 */
[----:B------:R-:W-:-:S03]  /*0250*/  ISETP.GE.U32.AND.EX P0, PT, R25, RZ, PT, P0 ;  /* 0x000000ff1900720c */ /* 0x000fc60003f06100 */
[----:B------:R-:W-:Y:S01]  /*0260*/  IMAD.WIDE R22, R22, R23, c[0x0][0x160] ;  /* 0x0000580016167625 */ /* 0x000fe200078e0217 */
[----:B------:R-:W-:-:S13]  /*0270*/  ISETP.LT.AND P2, PT, R10, 0x1010, !P0 ;  /* 0x000010100a00780c */ /* 0x000fda0004741270 */
[----:B------:R0:W5:Y:S01]  /*0280*/  @P2 LDG.E.EL.64 R2, [R22.64] ;  /* 0x0000000416022981 */ /* 0x000162000c2e1b00 */
[----:B------:R-:W-:Y:S01]  /*0290*/  BSSY B0, `(.L_x_0) ;  /* 0x0000019000007945 */ /* 0x000fe20003800000 */
[----:B--2---:R-:W-:-:S04]  /*02a0*/  FMUL R21, R4, R4 ;  /* 0x0000000404157220 */ /* 0x004fc80000400000 */
[----:B------:R-:W-:-:S04]  /*02b0*/  FMUL R21, R21, R4 ;  /* 0x0000000415157220 */ /* 0x000fc80000400000 */
[----:B------:R-:W-:-:S04]  /*02c0*/  FFMA R21, R21, 0.044714998453855514526, R4 ;  /* 0x3d37271315157823 */ /* 0x000fc80000000004 */
[----:B------:R-:W-:-:S04]  /*02d0*/  FMUL R21, R21, 0.79788458347320556641 ;  /* 0x3f4c422a15157820 */ /* 0x000fc80000400000 */
[----:B------:R-:W-:-:S05]  /*02e0*/  FADD.FTZ R24, |R21|, -RZ ;  /* 0x800000ff15187221 */ /* 0x000fca0000010200 */
[----:B------:R-:W-:-:S13]  /*02f0*/  FSETP.GE.AND P2, PT, R24, 0.60000002384185791016, PT ;  /* 0x3f19999a1800780b */ /* 0x000fda0003f46000 */
[----:B------:R-:W-:Y:S05]  /*0300*/  @!P2 BRA `(.L_x_1) ;  /* 0x000000a00000a947 */ /* 0x000fea0003800000 */
[C---:B0-----:R-:W-:Y:S01]  /*0310*/  FMUL R0, R24.reuse, 2.8853900432586669922 ;  /* 0x4038aa3b18007820 */ /* 0x041fe20000400000 */
[----:B------:R-:W-:Y:S01]  /*0320*/  IMAD.MOV.U32 R23, RZ, RZ, 0x3f800000 ;  /* 0x3f800000ff177424 */ /* 0x000fe200078e00ff */
[----:B------:R-:W-:-:S04]  /*0330*/  FSETP.GE.AND P2, PT, R24, 9.010913848876953125, PT ;  /* 0x41102cb41800780b */ /* 0x000fc80003f46000 */
[----:B------:R-:W0:Y:S02]  /*0340*/  MUFU.EX2 R0, R0 ;  /* 0x0000000000007308 */ /* 0x000e240000000800 */
[----:B0-----:R-:W-:-:S06]  /*0350*/  FADD R22, R0, 1 ;  /* 0x3f80000000167421 */ /* 0x001fcc0000000000 */
[----:B------:R-:W0:Y:S02]  /*0360*/  MUFU.RCP R22, R22 ;  /* 0x0000001600167308 */ /* 0x000e240000001000 */
[----:B0-----:R-:W-:-:S05]  /*0370*/  FFMA.FTZ R23, R22, -2, R23 ;  /* 0xc000000016177823 */ /* 0x001fca0000010017 */
[----:B------:R-:W-:-:S04]  /*0380*/  FSEL R24, R23, 1, !P2 ;  /* 0x3f80000017187808 */ /* 0x000fc80005000000 */
[----:B------:R-:W-:Y:S01]  /*0390*/  LOP3.LUT R21, R24, 0x80000000, R21, 0xf8, !PT ;  /* 0x8000000018157812 */ /* 0x000fe200078ef815 */
[----:B------:R-:W-:Y:S05]  /*03a0*/  BRA `(.L_x_2) ;  /* 0x0000007000007947 */ /* 0x000fea0003800000 */
.L_x_1:
[----:B0-----:R-:W-:Y:S01]  /*03b0*/  IMAD.MOV.U32 R0, RZ, RZ, 0x3c80f082 ;  /* 0x3c80f082ff007424 */ /* 0x001fe200078e00ff */
[----:B------:R-:W-:-:S04]  /*03c0*/  FMUL R23, R21, R21 ;  /* 0x0000001515177220 */ /* 0x000fc80000400000 */
[----:B------:R-:W-:-:S04]  /*03d0*/  FFMA.FTZ R0, R23, R0, -0.052303962409496307373 ;  /* 0xbd563cae17007423 */ /* 0x000fc80000010000 */
[----:B------:R-:W-:-:S04]  /*03e0*/  FFMA.FTZ R0, R23, R0, 0.1331529766321182251 ;  /* 0x3e08594117007423 */ /* 0x000fc80000010000 */
[----:B------:R-:W-:-:S04]  /*03f0*/  FFMA.FTZ R0, R23, R0, -0.33332768082618713379 ;  /* 0xbeaaa9ed17007423 */ /* 0x000fc80000010000 */
[----:B------:R-:W-:-:S04]  /*0400*/  FFMA.FTZ R0, R23, R0, RZ ;  /* 0x0000000017007223 */ /* 0x000fc800000100ff */
[----:B------:R-:W-:Y:S02]  /*0410*/  FFMA.FTZ R21, R21, R0, R21 ;  /* 0x0000000015157223 */ /* 0x000fe40000010015 */
.L_x_2:
[----:B------:R-:W-:Y:S05]  /*0420*/  BSYNC B0 ;  /* 0x0000000000007941 */ /* 0x000fea0003800000 */
.L_x_0:
[----:B------:R-:W-:Y:S01]  /*0430*/  FMUL R0, R5, R5 ;  /* 0x0000000505007220 */ /* 0x000fe20000400000 */
[-C--:B------:R-:W-:Y:S01]  /*0440*/  FMUL R23, R6, R6.reuse ;  /* 0x0000000606177220 */ /* 0x080fe20000400000 */
[----:B------:R-:W-:Y:S01]  /*0450*/  FMUL R24, R7, R7 ;  /* 0x0000000707187220 */ /* 0x000fe20000400000 */
[----:B------:R-:W-:Y:S01]  /*0460*/  BSSY B0, `(.L_x_3) ;  /* 0x000001b000007945 */ /* 0x000fe20003800000 */
[----:B------:R-:W-:Y:S01]  /*0470*/  FMUL R0, R0, R5 ;  /* 0x0000000500007220 */ /* 0x000fe20000400000 */
[----:B------:R-:W-:Y:S01]  /*0480*/  FMUL R23, R23, R6 ;  /* 0x0000000617177220 */ /* 0x000fe20000400000 */
[----:B------:R-:W-:Y:S02]  /*0490*/  FMUL R24, R24, R7 ;  /* 0x0000000718187220 */ /* 0x000fe40000400000 */
[----:B------:R-:W-:Y:S01]  /*04a0*/  FFMA R0, R0, 0.044714998453855514526, R5 ;  /* 0x3d37271300007823 */ /* 0x000fe20000000005 */
[----:B------:R-:W-:-:S03]  /*04b0*/  FFMA R23, R23, 0.044714998453855514526, R6 ;  /* 0x3d37271317177823 */ /* 0x000fc60000000006 */
[----:B------:R-:W-:-:S04]  /*04c0*/  FMUL R22, R0, 0.79788458347320556641 ;  /* 0x3f4c422a00167820 */ /* 0x000fc80000400000 */
[----:B------:R-:W-:-:S05]  /*04d0*/  FADD.FTZ R28, |R22|, -RZ ;  /* 0x800000ff161c7221 */ /* 0x000fca0000010200 */
[----:B------:R-:W-:-:S13]  /*04e0*/  FSETP.GE.AND P2, PT, R28, 0.60000002384185791016, PT ;  /* 0x3f19999a1c00780b */ /* 0x000fda0003f46000 */
[----:B------:R-:W-:Y:S05]  /*04f0*/  @!P2 BRA `(.L_x_4) ;  /* 0x000000a00000a947 */ /* 0x000fea0003800000 */
[C---:B------:R-:W-:Y:S01]  /*0500*/  FMUL R0, R28.reuse, 2.8853900432586669922 ;  /* 0x4038aa3b1c007820 */ /* 0x040fe20000400000 */
[----:B------:R-:W-:Y:S02]  /*0510*/  MOV R27, 0x3f800000 ;  /* 0x3f800000001b7802 */ /* 0x000fe40000000f00 */
[----:B------:R-:W-:-:S03]  /*0520*/  FSETP.GE.AND P2, PT, R28, 9.010913848876953125, PT ;  /* 0x41102cb41c00780b */ /* 0x000fc60003f46000 */
[----:B------:R-:W0:Y:S02]  /*0530*/  MUFU.EX2 R0, R0 ;  /* 0x0000000000007308 */ /* 0x000e240000000800 */
[----:B0-----:R-:W-:-:S06]  /*0540*/  FADD R26, R0, 1 ;  /* 0x3f800000001a7421 */ /* 0x001fcc0000000000 */
[----:B------:R-:W0:Y:S02]  /*0550*/  MUFU.RCP R26, R26 ;  /* 0x0000001a001a7308 */ /* 0x000e240000001000 */
[----:B0-----:R-:W-:-:S05]  /*0560*/  FFMA.FTZ R27, R26, -2, R27 ;  /* 0xc00000001a1b7823 */ /* 0x001fca000001001b */
[----:B------:R-:W-:-:S04]  /*0570*/  FSEL R27, R27, 1, !P2 ;  /* 0x3f8000001b1b7808 */ /* 0x000fc80005000000 */
[----:B------:R-:W-:Y:S01]  /*0580*/  LOP3.LUT R22, R27, 0x80000000, R22, 0xf8, !PT ;  /* 0x800000001b167812 */ /* 0x000fe200078ef816 */
[----:B------:R-:W-:Y:S05]  /*0590*/  BRA `(.L_x_5) ;  /* 0x0000007000007947 */ /* 0x000fea0003800000 */
.L_x_4:
[----:B------:R-:W-:Y:S01]  /*05a0*/  IMAD.MOV.U32 R0, RZ, RZ, 0x3c80f082 ;  /* 0x3c80f082ff007424 */ /* 0x000fe200078e00ff */
[----:B------:R-:W-:-:S04]  /*05b0*/  FMUL R27, R22, R22 ;  /* 0x00000016161b7220 */ /* 0x000fc80000400000 */
[----:B------:R-:W-:-:S04]  /*05c0*/  FFMA.FTZ R0, R27, R0, -0.052303962409496307373 ;  /* 0xbd563cae1b007423 */ /* 0x000fc80000010000 */
[----:B------:R-:W-:-:S04]  /*05d0*/  FFMA.FTZ R0, R27, R0, 0.1331529766321182251 ;  /* 0x3e0859411b007423 */ /* 0x000fc80000010000 */
[----:B------:R-:W-:-:S04]  /*05e0*/  FFMA.FTZ R0, R27, R0, -0.33332768082618713379 ;  /* 0xbeaaa9ed1b007423 */ /* 0x000fc80000010000 */
[----:B------:R-:W-:-:S04]  /*05f0*/  FFMA.FTZ R27, R27, R0, RZ ;  /* 0x000000001b1b7223 */ /* 0x000fc800000100ff */
[----:B------:R-:W-:Y:S02]  /*0600*/  FFMA.FTZ R22, R22, R27, R22 ;  /* 0x0000001b16167223 */ /* 0x000fe40000010016 */
.L_x_5:
[----:B------:R-:W-:Y:S05]  /*0610*/  BSYNC B0 ;  /* 0x0000000000007941 */ /* 0x000fea0003800000 */
.L_x_3:
[----:B------:R-:W-:Y:S01]  /*0620*/  FMUL R23, R23, 0.79788458347320556641 ;  /* 0x3f4c422a17177820 */ /* 0x000fe20000400000 */
[----:B------:R-:W-:Y:S01]  /*0630*/  BSSY B0, `(.L_x_6) ;  /* 0x0000016000007945 */ /* 0x000fe20003800000 */
[----:B------:R-:W-:Y:S02]  /*0640*/  FFMA R24, R24, 0.044714998453855514526, R7 ;  /* 0x3d37271318187823 */ /* 0x000fe40000000007 */
[----:B------:R-:W-:-:S05]  /*0650*/  FADD.FTZ R28, |R23|, -RZ ;  /* 0x800000ff171c7221 */ /* 0x000fca0000010200 */
[----:B------:R-:W-:-:S13]  /*0660*/  FSETP.GE.AND P2, PT, R28, 0.60000002384185791016, PT ;  /* 0x3f19999a1c00780b */ /* 0x000fda0003f46000 */
[----:B------:R-:W-:Y:S05]  /*0670*/  @!P2 BRA `(.L_x_7) ;  /* 0x000000a00000a947 */ /* 0x000fea0003800000 */
[C---:B------:R-:W-:Y:S01]  /*0680*/  FMUL R0, R28.reuse, 2.8853900432586669922 ;  /* 0x4038aa3b1c007820 */ /* 0x040fe20000400000 */
        /* <DEDUP_REMOVED lines=9> */
.L_x_7:
[----:B------:R-:W-:Y:S01]  /*0720*/  MOV R0, 0x3c80f082 ;  /* 0x3c80f08200007802 */ /* 0x000fe20000000f00 */
[----:B------:R-:W-:-:S04]  /*0730*/  FMUL R27, R23, R23 ;  /* 0x00000017171b7220 */ /* 0x000fc80000400000 */
[----:B------:R-:W-:-:S04]  /*0740*/  FFMA.FTZ R0, R27, R0, -0.052303962409496307373 ;  /* 0xbd563cae1b007423 */ /* 0x000fc80000010000 */
[----:B------:R-:W-:-:S04]  /*0750*/  FFMA.FTZ R0, R27, R0, 0.1331529766321182251 ;  /* 0x3e0859411b007423 */ /* 0x000fc80000010000 */
[----:B------:R-:W-:-:S04]  /*0760*/  FFMA.FTZ R0, R27, R0, -0.33332768082618713379 ;  /* 0xbeaaa9ed1b007423 */ /* 0x000fc80000010000 */
[----:B------:R-:W-:-:S04]  /*0770*/  FFMA.FTZ R0, R27, R0, RZ ;  /* 0x000000001b007223 */ /* 0x000fc800000100ff */
[----:B------:R-:W-:Y:S02]  /*0780*/  FFMA.FTZ R23, R23, R0, R23 ;  /* 0x0000000017177223 */ /* 0x000fe40000010017 */
.L_x_8:
[----:B------:R-:W-:Y:S05]  /*0790*/  BSYNC B0 ;  /* 0x0000000000007941 */ /* 0x000fea0003800000 */
.L_x_6:
[----:B------:R-:W-:Y:S01]  /*07a0*/  FMUL R24, R24, 0.79788458347320556641 ;  /* 0x3f4c422a18187820 */ /* 0x000fe20000400000 */
[----:B------:R-:W-:Y:S01]  /*07b0*/  BSSY B0, `(.L_x_9) ;  /* 0x0000019000007945 */ /* 0x000fe20003800000 */
[----:B------:R-:W-:Y:S01]  /*07c0*/  FMUL R4, R4, 0.5 ;  /* 0x3f00000004047820 */ /* 0x000fe20000400000 */
[----:B------:R-:W-:Y:S01]  /*07d0*/  FMUL R5, R5, 0.5 ;  /* 0x3f00000005057820 */ /* 0x000fe20000400000 */
[----:B------:R-:W-:Y:S01]  /*07e0*/  FADD.FTZ R28, |R24|, -RZ ;  /* 0x800000ff181c7221 */ /* 0x000fe20000010200 */
[----:B------:R-:W-:Y:S01]  /*07f0*/  FMUL R6, R6, 0.5 ;  /* 0x3f00000006067820 */ /* 0x000fe20000400000 */
[----:B------:R-:W-:-:S03]  /*0800*/  FMUL R7, R7, 0.5 ;  /* 0x3f00000007077820 */ /* 0x000fc60000400000 */
        /* <DEDUP_REMOVED lines=12> */
.L_x_10:
[----:B------:R-:W-:Y:S01]  /*08d0*/  IMAD.MOV.U32 R0, RZ, RZ, 0x3c80f082 ;  /* 0x3c80f082ff007424 */ /* 0x000fe200078e00ff */
[----:B------:R-:W-:-:S04]  /*08e0*/  FMUL R27, R24, R24 ;  /* 0x00000018181b7220 */ /* 0x000fc80000400000 */
[----:B------:R-:W-:-:S04]  /*08f0*/  FFMA.FTZ R0, R27, R0, -0.052303962409496307373 ;  /* 0xbd563cae1b007423 */ /* 0x000fc80000010000 */
[----:B------:R-:W-:-:S04]  /*0900*/  FFMA.FTZ R0, R27, R0, 0.1331529766321182251 ;  /* 0x3e0859411b007423 */ /* 0x000fc80000010000 */
[----:B------:R-:W-:-:S04]  /*0910*/  FFMA.FTZ R0, R27, R0, -0.33332768082618713379 ;  /* 0xbeaaa9ed1b007423 */ /* 0x000fc80000010000 */
[----:B------:R-:W-:-:S04]  /*0920*/  FFMA.FTZ R27, R27, R0, RZ ;  /* 0x000000001b1b7223 */ /* 0x000fc800000100ff */
[----:B------:R-:W-:Y:S02]  /*0930*/  FFMA.FTZ R24, R27, R24, R24 ;  /* 0x000000181b187223 */ /* 0x000fe40000010018 */
.L_x_11:
[----:B------:R-:W-:Y:S05]  /*0940*/  BSYNC B0 ;  /* 0x0000000000007941 */ /* 0x000fea0003800000 */
.L_x_9:
[----:B------:R-:W-:Y:S01]  /*0950*/  FADD R23, R23, 1 ;  /* 0x3f80000017177421 */ /* 0x000fe20000000000 */
[----:B------:R-:W-:Y:S01]  /*0960*/  FADD R21, R21, 1 ;  /* 0x3f80000015157421 */ /* 0x000fe20000000000 */
[----:B-----5:R-:W-:Y:S01]  /*0970*/  SHF.L.U32 R26, R3, 0x10, RZ ;  /* 0x00000010031a7819 */ /* 0x020fe200000006ff */
[----:B------:R-:W-:Y:S01]  /*0980*/  IMAD.U32 R27, R2, 0x10000, RZ ;  /* 0x00010000021b7824 */ /* 0x000fe200078e00ff */
[----:B------:R-:W-:Y:S01]  /*0990*/  @P0 FMUL R26, R23, R6 ;  /* 0x00000006171a0220 */ /* 0x000fe20000400000 */
[----:B------:R-:W-:Y:S01]  /*09a0*/  PRMT R3, R3, 0x7632, R3 ;  /* 0x0000763203037816 */ /* 0x000fe20000000003 */
[----:B------:R-:W-:Y:S01]  /*09b0*/  @P0 FMUL R27, R21, R4 ;  /* 0x00000004151b0220 */ /* 0x000fe20000400000 */
[----:B------:R-:W-:Y:S01]  /*09c0*/  FADD R24, R24, 1 ;  /* 0x3f80000018187421 */ /* 0x000fe20000000000 */
[----:B------:R-:W-:Y:S01]  /*09d0*/  PRMT R0, R2, 0x7632, R0 ;  /* 0x0000763202007816 */ /* 0x000fe20000000000 */
[----:B------:R-:W-:Y:S01]  /*09e0*/  FADD R22, R22, 1 ;  /* 0x3f80000016167421 */ /* 0x000fe20000000000 */
[----:B------:R-:W-:Y:S01]  /*09f0*/  SHF.L.U32 R3, R3, 0x10, RZ ;  /* 0x0000001003037819 */ /* 0x000fe200000006ff */
[----:B------:R-:W-:Y:S01]  /*0a00*/  @P0 FMUL R3, R24, R7 ;  /* 0x0000000718030220 */ /* 0x000fe20000400000 */
[C---:B------:R-:W-:Y:S01]  /*0a10*/  FSETP.GEU.AND P3, PT, R19.reuse, R26, PT ;  /* 0x0000001a1300720b */ /* 0x040fe20003f6e000 */
[----:B------:R-:W-:Y:S01]  /*0a20*/  IMAD.U32 R0, R0, 0x10000, RZ ;  /* 0x0001000000007824 */ /* 0x000fe200078e00ff */
[----:B------:R-:W-:Y:S01]  /*0a30*/  FSETP.GEU.AND P4, PT, R20, R27, PT ;  /* 0x0000001b1400720b */ /* 0x000fe20003f8e000 */
[----:B------:R-:W-:Y:S01]  /*0a40*/  @P0 FMUL R0, R22, R5 ;  /* 0x0000000516000220 */ /* 0x000fe20000400000 */
[----:B------:R-:W-:-:S02]  /*0a50*/  FSETP.NAN.AND P2, PT, R19, R19, PT ;  /* 0x000000131300720b */ /* 0x000fc40003f48000 */
[----:B------:R-:W-:Y:S02]  /*0a60*/  FSEL R2, R19, R26, !P3 ;  /* 0x0000001a13027208 */ /* 0x000fe40005800000 */
[----:B------:R-:W-:Y:S02]  /*0a70*/  FSEL R5, R20, R27, !P4 ;  /* 0x0000001b14057208 */ /* 0x000fe40006000000 */
[----:B------:R-:W-:Y:S02]  /*0a80*/  FSETP.GEU.AND P4, PT, R13, R3, PT ;  /* 0x000000030d00720b */ /* 0x000fe40003f8e000 */
[----:B------:R-:W-:Y:S02]  /*0a90*/  @!P1 FSEL R19, R19, R2, P2 ;  /* 0x0000000213139208 */ /* 0x000fe40001000000 */
[C---:B------:R-:W-:Y:S02]  /*0aa0*/  FSETP.NAN.AND P0, PT, R13.reuse, R13, PT ;  /* 0x0000000d0d00720b */ /* 0x040fe40003f08000 */
[----:B------:R-:W-:-:S02]  /*0ab0*/  FSEL R2, R13, R3, !P4 ;  /* 0x000000030d027208 */ /* 0x000fc40006000000 */
[----:B------:R-:W-:Y:S02]  /*0ac0*/  FSETP.GT.AND P6, PT, R18, R26, PT ;  /* 0x0000001a1200720b */ /* 0x000fe40003fc4000 */
[----:B------:R-:W-:Y:S02]  /*0ad0*/  @!P1 FSEL R13, R13, R2, P0 ;  /* 0x000000020d0d9208 */ /* 0x000fe40000000000 */
[----:B------:R-:W-:Y:S02]  /*0ae0*/  IADD3 R11, P0, R11, 0x8, RZ ;  /* 0x000000080b0b7810 */ /* 0x000fe40007f1e0ff */
[----:B------:R-:W-:Y:S02]  /*0af0*/  FSETP.GT.AND P5, PT, R16, R27, PT ;  /* 0x0000001b1000720b */ /* 0x000fe40003fa4000 */
[----:B------:R-:W-:Y:S01]  /*0b00*/  FSEL R7, R18, R26, P6 ;  /* 0x0000001a12077208 */ /* 0x000fe20003000000 */
[----:B------:R-:W-:Y:S01]  /*0b10*/  IMAD.X R25, RZ, RZ, R25, P0 ;  /* 0x000000ffff197224 */ /* 0x000fe200000e0619 */
[----:B------:R-:W-:-:S02]  /*0b20*/  ISETP.GE.U32.AND P0, PT, R11, 0x3c00, PT ;  /* 0x00003c000b00780c */ /* 0x000fc40003f06070 */
[C---:B------:R-:W-:Y:S02]  /*0b30*/  FSETP.NAN.AND P6, PT, R16.reuse, R16, PT ;  /* 0x000000101000720b */ /* 0x040fe40003fc8000 */
[----:B------:R-:W-:Y:S02]  /*0b40*/  ISETP.GE.U32.AND.EX P0, PT, R25, RZ, PT, P0 ;  /* 0x000000ff1900720c */ /* 0x000fe40003f06100 */
[----:B------:R-:W-:Y:S02]  /*0b50*/  FSEL R27, R16, R27, P5 ;  /* 0x0000001b101b7208 */ /* 0x000fe40002800000 */
[----:B------:R-:W-:Y:S02]  /*0b60*/  FSETP.NAN.AND P3, PT, R20, R20, PT ;  /* 0x000000141400720b */ /* 0x000fe40003f68000 */
[----:B------:R-:W-:Y:S02]  /*0b70*/  FSETP.NAN.AND P2, PT, R18, R18, PT ;  /* 0x000000121200720b */ /* 0x000fe40003f48000 */
[----:B------:R-:W-:-:S02]  /*0b80*/  @!P1 FSEL R16, R16, R27, P6 ;  /* 0x0000001b10109208 */ /* 0x000fc40003000000 */
[-C--:B------:R-:W-:Y:S02]  /*0b90*/  FSETP.GEU.AND P4, PT, R17, R0.reuse, PT ;  /* 0x000000001100720b */ /* 0x080fe40003f8e000 */
[----:B------:R-:W-:Y:S02]  /*0ba0*/  FSETP.GT.AND P5, PT, R14, R3, PT ;  /* 0x000000030e00720b */ /* 0x000fe40003fa4000 */
[-C--:B------:R-:W-:Y:S02]  /*0bb0*/  FSETP.GT.AND P6, PT, R15, R0.reuse, PT ;  /* 0x000000000f00720b */ /* 0x080fe40003fc4000 */
[----:B------:R-:W-:Y:S02]  /*0bc0*/  @!P1 FSEL R20, R20, R5, P3 ;  /* 0x0000000514149208 */ /* 0x000fe40001800000 */
[----:B------:R-:W-:Y:S02]  /*0bd0*/  @!P1 FSEL R18, R18, R7, P2 ;  /* 0x0000000712129208 */ /* 0x000fe40001000000 */
[----:B------:R-:W-:-:S02]  /*0be0*/  FSEL R2, R17, R0, !P4 ;  /* 0x0000000011027208 */ /* 0x000fc40006000000 */
[----:B------:R-:W-:Y:S02]  /*0bf0*/  FSETP.NAN.AND P2, PT, R17, R17, PT ;  /* 0x000000111100720b */ /* 0x000fe40003f48000 */
[C---:B------:R-:W-:Y:S02]  /*0c00*/  FSETP.NAN.AND P3, PT, R14.reuse, R14, PT ;  /* 0x0000000e0e00720b */ /* 0x040fe40003f68000 */
[C---:B------:R-:W-:Y:S02]  /*0c10*/  FSETP.NAN.AND P4, PT, R15.reuse, R15, PT ;  /* 0x0000000f0f00720b */ /* 0x040fe40003f88000 */
[----:B------:R-:W-:Y:S02]  /*0c20*/  FSEL R3, R14, R3, P5 ;  /* 0x000000030e037208 */ /* 0x000fe40002800000 */
[----:B------:R-:W-:Y:S02]  /*0c30*/  FSEL R0, R15, R0, P6 ;  /* 0x000000000f007208 */ /* 0x000fe40003000000 */
[----:B------:R-:W-:-:S02]  /*0c40*/  @!P1 FSEL R17, R17, R2, P2 ;  /* 0x0000000211119208 */ /* 0x000fc40001000000 */
[----:B------:R-:W-:Y:S02]  /*0c50*/  @!P1 FSEL R14, R14, R3, P3 ;  /* 0x000000030e0e9208 */ /* 0x000fe40001800000 */
[----:B------:R-:W-:Y:S01]  /*0c60*/  @!P1 FSEL R15, R15, R0, P4 ;  /* 0x000000000f0f9208 */ /* 0x000fe20002000000 */
[----:B------:R-:W-:Y:S05]  /*0c70*/  @!P0 BRA `(.L_x_12) ;  /* 0xfffff51000008947 */ /* 0x000fea000383ffff */
[C---:B------:R-:W-:Y:S01]  /*0c80*/  FSETP.NAN.AND P0, PT, R20.reuse, R20, PT ;  /* 0x000000141400720b */ /* 0x040fe20003f08000 */
[----:B------:R-:W0:Y:S01]  /*0c90*/  S2R R11, SR_TID.X ;  /* 0x00000000000b7919 */ /* 0x000e220000002100 */
[CC--:B------:R-:W-:Y:S01]  /*0ca0*/  FSETP.GEU.AND P2, PT, R20.reuse, R17.reuse, PT ;  /* 0x000000111400720b */ /* 0x0c0fe20003f4e000 */
[----:B------:R-:W-:Y:S01]  /*0cb0*/  IMAD.MOV.U32 R7, RZ, RZ, 0x3f800000 ;  /* 0x3f800000ff077424 */ /* 0x000fe200078e00ff */
[----:B------:R-:W-:Y:S02]  /*0cc0*/  FSEL R17, R20, R17, P0 ;  /* 0x0000001114117208 */ /* 0x000fe40000000000 */
[----:B------:R-:W-:Y:S02]  /*0cd0*/  FSETP.GT.AND P0, PT, R16, R15, PT ;  /* 0x0000000f1000720b */ /* 0x000fe40003f04000 */
[----:B------:R-:W-:-:S02]  /*0ce0*/  FSEL R20, R20, R17, !P2 ;  /* 0x0000001114147208 */ /* 0x000fc40005000000 */
[----:B------:R-:W-:Y:S02]  /*0cf0*/  FSETP.NAN.AND P2, PT, R16, R16, PT ;  /* 0x000000101000720b */ /* 0x000fe40003f48000 */
[----:B------:R-:W-:Y:S02]  /*0d00*/  FSETP.GEU.AND P3, PT, R20, R19, PT ;  /* 0x000000131400720b */ /* 0x000fe40003f6e000 */
[----:B------:R-:W-:-:S04]  /*0d10*/  FSEL R15, R16, R15, P2 ;  /* 0x0000000f100f7208 */ /* 0x000fc80001000000 */
[----:B------:R-:W-:Y:S02]  /*0d20*/  FSEL R15, R16, R15, P0 ;  /* 0x0000000f100f7208 */ /* 0x000fe40000000000 */
[----:B------:R-:W-:Y:S02]  /*0d30*/  FSETP.NAN.AND P0, PT, R20, R20, PT ;  /* 0x000000141400720b */ /* 0x000fe40003f08000 */
[----:B------:R-:W-:-:S03]  /*0d40*/  FSETP.GT.AND P2, PT, R15, R18, PT ;  /* 0x000000120f00720b */ /* 0x000fc60003f44000 */
[----:B------:R-:W-:Y:S02]  /*0d50*/  @P3 FSEL R20, R20, R19, P0 ;  /* 0x0000001314143208 */ /* 0x000fe40000000000 */
[----:B------:R-:W-:Y:S02]  /*0d60*/  FSETP.NAN.AND P0, PT, R15, R15, PT ;  /* 0x0000000f0f00720b */ /* 0x000fe40003f08000 */
[----:B------:R-:W-:-:S06]  /*0d70*/  FSETP.GEU.AND P3, PT, R20, R13, PT ;  /* 0x0000000d1400720b */ /* 0x000fcc0003f6e000 */
[----:B------:R-:W-:Y:S02]  /*0d80*/  @!P2 FSEL R15, R15, R18, P0 ;  /* 0x000000120f0fa208 */ /* 0x000fe40000000000 */
[----:B------:R-:W-:Y:S02]  /*0d90*/  FSETP.NAN.AND P0, PT, R20, R20, PT ;  /* 0x000000141400720b */ /* 0x000fe40003f08000 */
[----:B------:R-:W-:-:S03]  /*0da0*/  FSETP.GT.AND P2, PT, R15, R14, PT ;  /* 0x0000000e0f00720b */ /* 0x000fc60003f44000 */
[----:B------:R-:W-:Y:S02]  /*0db0*/  @P3 FSEL R20, R20, R13, P0 ;  /* 0x0000000d14143208 */ /* 0x000fe40000000000 */
[----:B------:R-:W-:Y:S02]  /*0dc0*/  FSETP.NAN.AND P0, PT, R15, R15, PT ;  /* 0x0000000f0f00720b */ /* 0x000fe40003f08000 */
[----:B0-----:R-:W-:Y:S01]  /*0dd0*/  SHF.R.U32.HI R13, RZ, 0x1, R11 ;  /* 0x00000001ff0d7819 */ /* 0x001fe2000001160b */
[----:B------:R-:W0:Y:S03]  /*0de0*/  SHFL.BFLY PT, R3, R20, 0x1, 0x1f ;  /* 0x0c201f0014037f89 */ /* 0x000e2600000e0000 */
[----:B------:R-:W-:Y:S02]  /*0df0*/  SGXT.U32 R13, R13, 0x6 ;  /* 0x000000060d0d781a */ /* 0x000fe40000000000 */
[----:B------:R-:W-:-:S02]  /*0e00*/  @!P2 FSEL R15, R15, R14, P0 ;  /* 0x0000000e0f0fa208 */ /* 0x000fc40000000000 */
[C---:B------:R-:W-:Y:S02]  /*0e10*/  FSETP.NAN.AND P0, PT, R20.reuse, R20, PT ;  /* 0x000000141400720b */ /* 0x040fe40003f08000 */
[----:B------:R-:W-:Y:S01]  /*0e20*/  FSETP.NAN.AND P2, PT, R15, R15, PT ;  /* 0x0000000f0f00720b */ /* 0x000fe20003f48000 */
[----:B------:R-:W1:Y:S01]  /*0e30*/  SHFL.BFLY PT, R0, R15, 0x1, 0x1f ;  /* 0x0c201f000f007f89 */ /* 0x000e6200000e0000 */
[----:B0-----:R-:W-:-:S09]  /*0e40*/  FSETP.GEU.AND P3, PT, R20, R3, PT ;  /* 0x000000031400720b */ /* 0x001fd20003f6e000 */
[----:B------:R-:W-:-:S04]  /*0e50*/  @!P0 FSEL R20, R20, R3, !P3 ;  /* 0x0000000314148208 */ /* 0x000fc80005800000 */
[C---:B------:R-:W-:Y:S01]  /*0e60*/  FSETP.GE.AND P3, PT, R20.reuse, RZ, PT ;  /* 0x000000ff1400720b */ /* 0x040fe20003f66000 */
[----:B------:R-:W-:Y:S04]  /*0e70*/  STS [R13.X4], R20 ;  /* 0x000000140d007388 */ /* 0x000fe80000004800 */
[----:B------:R-:W-:Y:S01]  /*0e80*/  BAR.SYNC.DEFER_BLOCKING 0x0 ;  /* 0x0000000000007b1d */ /* 0x000fe20000010000 */
[CC--:B-1----:R-:W-:Y:S02]  /*0e90*/  FSETP.GT.AND P0, PT, R15.reuse, R0.reuse, PT ;  /* 0x000000000f00720b */ /* 0x0c2fe40003f04000 */
[----:B------:R-:W-:Y:S02]  /*0ea0*/  FSEL R2, R20, RZ, !P3 ;  /* 0x000000ff14027208 */ /* 0x000fe40005800000 */
[----:B------:R-:W-:-:S02]  /*0eb0*/  @!P2 FSEL R15, R15, R0, P0 ;  /* 0x000000000f0fa208 */ /* 0x000fc40000000000 */
[----:B------:R-:W-:Y:S01]  /*0ec0*/  LOP3.LUT R0, R11, 0x3f, RZ, 0xc0, !PT ;  /* 0x0000003f0b007812 */ /* 0x000fe200078ec0ff */
[----:B------:R-:W-:Y:S01]  /*0ed0*/  FADD R4, RZ, -R2 ;  /* 0x80000002ff047221 */ /* 0x000fe20000000000 */
[----:B------:R-:W-:-:S04]  /*0ee0*/  FSETP.GTU.AND P0, PT, R15, RZ, PT ;  /* 0x000000ff0f00720b */ /* 0x000fc80003f0c000 */
[----:B------:R-:W-:Y:S02]  /*0ef0*/  FSETP.NAN.AND P2, PT, R4, R4, PT ;  /* 0x000000040400720b */ /* 0x000fe40003f48000 */
[----:B------:R-:W-:-:S04]  /*0f00*/  FSEL R5, R15, RZ, P0 ;  /* 0x000000ff0f057208 */ /* 0x000fc80000000000 */
[CC--:B------:R-:W-:Y:S01]  /*0f10*/  FSETP.GT.AND P0, PT, R4.reuse, R5.reuse, PT ;  /* 0x000000050400720b */ /* 0x0c0fe20003f04000 */
[----:B------:R-:W-:Y:S06]  /*0f20*/  LDS R2, [R0.X4] ;  /* 0x0000000000027984 */ /* 0x000fec0000004800 */
[----:B------:R-:W-:Y:S01]  /*0f30*/  @!P2 FSEL R4, R4, R5, P0 ;  /* 0x000000050404a208 */ /* 0x000fe20000000000 */
[----:B------:R-:W-:Y:S01]  /*0f40*/  BAR.SYNC.DEFER_BLOCKING 0x0 ;  /* 0x0000000000007b1d */ /* 0x000fe20000010000 */
[----:B------:R-:W-:-:S03]  /*0f50*/  MOV R5, 0x2 ;  /* 0x0000000200057802 */ /* 0x000fc60000000f00 */
[----:B------:R-:W-:Y:S01]  /*0f60*/  FMUL R6, R4, 0.0078740157186985015869 ;  /* 0x3c01020404067820 */ /* 0x000fe20000400000 */
[----:B------:R-:W-:-:S04]  /*0f70*/  IMAD.SHL.U32 R4, R12, 0x40, RZ ;  /* 0x000000400c047824 */ /* 0x000fc800078e00ff */
[C---:B------:R-:W-:Y:S02]  /*0f80*/  FSETP.GT.AND P0, PT, R6.reuse, 9.9999997473787516356e-06, PT ;  /* 0x3727c5ac0600780b */ /* 0x040fe40003f04000 */
[----:B------:R-:W-:Y:S02]  /*0f90*/  FSETP.NAN.AND P2, PT, R6, R6, PT ;  /* 0x000000060600720b */ /* 0x000fe40003f48000 */
[----:B------:R-:W-:-:S09]  /*0fa0*/  LOP3.LUT R4, R4, 0x3f, R11, 0xf8, !PT ;  /* 0x0000003f04047812 */ /* 0x000fd200078ef80b */
[----:B------:R-:W-:Y:S02]  /*0fb0*/  @!P0 FSEL R6, R6, 9.9999997473787516356e-06, P2 ;  /* 0x3727c5ac06068808 */ /* 0x000fe40001000000 */
[----:B------:R-:W-:Y:S01]  /*0fc0*/  LOP3.LUT P0, RZ, R11, 0x40, RZ, 0xc0, !PT ;  /* 0x000000400bff7812 */ /* 0x000fe2000780c0ff */
[----:B------:R-:W-:Y:S04]  /*0fd0*/  STS [R13.X4], R15 ;  /* 0x0000000f0d007388 */ /* 0x000fe80000004800 */
[----:B------:R-:W-:Y:S01]  /*0fe0*/  BAR.SYNC.DEFER_BLOCKING 0x0 ;  /* 0x0000000000007b1d */ /* 0x000fe20000010000 */
[C---:B------:R-:W-:Y:S02]  /*0ff0*/  FSETP.GT.AND P2, PT, |R6|.reuse, 8.50705917302346158658e+37, PT ;  /* 0x7e8000000600780b */ /* 0x040fe40003f44200 */
[----:B------:R-:W-:-:S02]  /*1000*/  FSETP.GEU.AND P3, PT, |R6|, 1.175494350822287508e-38, PT ;  /* 0x008000000600780b */ /* 0x000fc40003f6e200 */
[----:B------:R-:W-:Y:S02]  /*1010*/  ISETP.LT.AND P0, PT, R4, 0x1010, !P0 ;  /* 0x000010100400780c */ /* 0x000fe40004701270 */
[----:B------:R-:W-:-:S07]  /*1020*/  FSEL R7, R7, 0.25, !P2 ;  /* 0x3e80000007077808 */ /* 0x000fce0005000000 */
[----:B------:R-:W-:Y:S02]  /*1030*/  @P2 FMUL R6, R6, 0.25 ;  /* 0x3e80000006062820 */ /* 0x000fe40000400000 */
[----:B------:R-:W-:Y:S02]  /*1040*/  @!P3 FMUL R7, R7, 16777216 ;  /* 0x4b8000000707b820 */ /* 0x000fe40000400000 */
[----:B------:R-:W-:Y:S01]  /*1050*/  @!P3 FMUL R6, R6, 16777216 ;  /* 0x4b8000000606b820 */ /* 0x000fe20000400000 */
[----:B------:R-:W0:Y:S05]  /*1060*/  LDS R3, [R0.X4] ;  /* 0x0000000000037984 */ /* 0x000e2a0000004800 */
[----:B------:R-:W1:Y:S01]  /*1070*/  MUFU.RCP R6, R6 ;  /* 0x0000000600067308 */ /* 0x000e620000001000 */
[----:B0-----:R-:W-:Y:S01]  /*1080*/  F2FP.BF16.PACK_AB R0, R3, R2 ;  /* 0x000000020300723e */ /* 0x001fe200000010ff */
[----:B------:R-:W-:-:S03]  /*1090*/  IMAD.WIDE R2, R4, R5, c[0x0][0x170] ;  /* 0x00005c0004027625 */ /* 0x000fc600078e0205 */
[----:B------:R-:W-:Y:S01]  /*10a0*/  PRMT R14, R0, 0x7610, R14 ;  /* 0x00007610000e7816 */ /* 0x000fe2000000000e */
[----:B------:R-:W-:Y:S01]  /*10b0*/  IMAD.WIDE R4, R4, R5, c[0x0][0x178] ;  /* 0x00005e0004047625 */ /* 0x000fe200078e0205 */
[----:B------:R-:W-:-:S03]  /*10c0*/  PRMT R15, R0, 0x7632, R15 ;  /* 0x00007632000f7816 */ /* 0x000fc6000000000f */
[----:B------:R0:W-:Y:S01]  /*10d0*/  @P0 STG.E.U16 [R2.64], R14 ;  /* 0x0000000e02000986 */ /* 0x0001e2000c101504 */
[----:B------:R-:W-:Y:S01]  /*10e0*/  IMAD.SHL.U32 R0, R11, 0x4, RZ ;  /* 0x000000040b007824 */ /* 0x000fe200078e00ff */
[----:B------:R-:W-:Y:S01]  /*10f0*/  LEA R11, R12, R13, 0x6 ;  /* 0x0000000d0c0b7211 */ /* 0x000fe200078e30ff */
[----:B-1----:R-:W-:Y:S01]  /*1100*/  FMUL R12, R6, R7 ;  /* 0x00000007060c7220 */ /* 0x002fe20000400000 */
[----:B------:R1:W-:Y:S01]  /*1110*/  @P0 STG.E.U16 [R4.64], R15 ;  /* 0x0000000f04000986 */ /* 0x0003e2000c101504 */
[----:B------:R-:W-:Y:S01]  /*1120*/  IMAD.MOV.U32 R13, RZ, RZ, RZ ;  /* 0x000000ffff0d7224 */ /* 0x000fe200078e00ff */
[----:B------:R-:W-:-:S05]  /*1130*/  LOP3.LUT R0, R0, 0x4, RZ, 0xc0, !PT ;  /* 0x0000000400007812 */ /* 0x000fca00078ec0ff */
[----:B------:R-:W-:Y:S02]  /*1140*/  IMAD R11, R11, 0x3c00, R0 ;  /* 0x00003c000b0b7824 */ /* 0x000fe400078e0200 */
[----:B0-----:R-:W-:-:S05]  /*1150*/  IMAD.MOV.U32 R14, RZ, RZ, RZ ;  /* 0x000000ffff0e7224 */ /* 0x001fca00078e00ff */
.L_x_25:
[----:B------:R-:W-:Y:S01]  /*1160*/  ISETP.GT.U32.AND P0, PT, R14, 0xbff, PT ;  /* 0x00000bff0e00780c */ /* 0x000fe20003f04070 */
[----:B------:R-:W-:Y:S01]  /*1170*/  IMAD.MOV.U32 R19, RZ, RZ, 0x4 ;  /* 0x00000004ff137424 */ /* 0x000fe200078e00ff */
[----:B------:R-:W-:Y:S01]  /*1180*/  IADD3 R18, R8, R14, RZ ;  /* 0x0000000e08127210 */ /* 0x000fe20007ffe0ff */
[----:B01----:R-:W-:Y:S01]  /*1190*/  CS2R R4, SRZ ;  /* 0x0000000000047805 */ /* 0x003fe2000001ff00 */
        /* <DEDUP_REMOVED lines=30> */
.L_x_14:
[----:B0-----:R-:W-:Y:S01]  /*1380*/  MOV R0, 0x3c80f082 ;  /* 0x3c80f08200007802 */ /* 0x001fe20000000f00 */
[----:B------:R-:W-:-:S04]  /*1390*/  FMUL R15, R18, R18 ;  /* 0x00000012120f7220 */ /* 0x000fc80000400000 */
[----:B------:R-:W-:-:S04]  /*13a0*/  FFMA.FTZ R0, R15, R0, -0.052303962409496307373 ;  /* 0xbd563cae0f007423 */ /* 0x000fc80000010000 */
[----:B------:R-:W-:-:S04]  /*13b0*/  FFMA.FTZ R0, R15, R0, 0.1331529766321182251 ;  /* 0x3e0859410f007423 */ /* 0x000fc80000010000 */
[----:B------:R-:W-:-:S04]  /*13c0*/  FFMA.FTZ R0, R15, R0, -0.33332768082618713379 ;  /* 0xbeaaa9ed0f007423 */ /* 0x000fc80000010000 */
[----:B------:R-:W-:-:S04]  /*13d0*/  FFMA.FTZ R0, R15, R0, RZ ;  /* 0x000000000f007223 */ /* 0x000fc800000100ff */
[----:B------:R-:W-:Y:S02]  /*13e0*/  FFMA.FTZ R15, R18, R0, R18 ;  /* 0x00000000120f7223 */ /* 0x000fe40000010012 */
.L_x_15:
[----:B------:R-:W-:Y:S05]  /*13f0*/  BSYNC B0 ;  /* 0x0000000000007941 */ /* 0x000fea0003800000 */
.L_x_13:
[-C--:B------:R-:W-:Y:S01]  /*1400*/  FMUL R0, R5, R5.reuse ;  /* 0x0000000505007220 */ /* 0x080fe20000400000 */
[-C--:B------:R-:W-:Y:S01]  /*1410*/  FMUL R17, R6, R6.reuse ;  /* 0x0000000606117220 */ /* 0x080fe20000400000 */
[----:B------:R-:W-:Y:S02]  /*1420*/  BSSY B0, `(.L_x_16) ;  /* 0x000001c000007945 */ /* 0x000fe40003800000 */
[----:B------:R-:W-:Y:S01]  /*1430*/  FMUL R0, R0, R5 ;  /* 0x0000000500007220 */ /* 0x000fe20000400000 */
[----:B------:R-:W-:-:S03]  /*1440*/  FMUL R17, R17, R6 ;  /* 0x0000000611117220 */ /* 0x000fc60000400000 */
[----:B------:R-:W-:Y:S01]  /*1450*/  FFMA R0, R0, 0.044714998453855514526, R5 ;  /* 0x3d37271300007823 */ /* 0x000fe20000000005 */
[----:B------:R-:W-:-:S03]  /*1460*/  FFMA R19, R17, 0.044714998453855514526, R6 ;  /* 0x3d37271311137823 */ /* 0x000fc60000000006 */
[----:B------:R-:W-:Y:S01]  /*1470*/  FMUL R21, R0, 0.79788458347320556641 ;  /* 0x3f4c422a00157820 */ /* 0x000fe20000400000 */
[----:B------:R-:W-:-:S03]  /*1480*/  FMUL R0, R7, R7 ;  /* 0x0000000707007220 */ /* 0x000fc60000400000 */
[----:B------:R-:W-:Y:S01]  /*1490*/  FADD.FTZ R20, |R21|, -RZ ;  /* 0x800000ff15147221 */ /* 0x000fe20000010200 */
[----:B------:R-:W-:-:S04]  /*14a0*/  FMUL R18, R0, R7 ;  /* 0x0000000700127220 */ /* 0x000fc80000400000 */
        /* <DEDUP_REMOVED lines=12> */
.L_x_17:
[----:B------:R-:W-:Y:S01]  /*1570*/  MOV R0, 0x3c80f082 ;  /* 0x3c80f08200007802 */ /* 0x000fe20000000f00 */
[----:B------:R-:W-:-:S04]  /*1580*/  FMUL R17, R21, R21 ;  /* 0x0000001515117220 */ /* 0x000fc80000400000 */
[----:B------:R-:W-:-:S04]  /*1590*/  FFMA.FTZ R0, R17, R0, -0.052303962409496307373 ;  /* 0xbd563cae11007423 */ /* 0x000fc80000010000 */
[----:B------:R-:W-:-:S04]  /*15a0*/  FFMA.FTZ R0, R17, R0, 0.1331529766321182251 ;  /* 0x3e08594111007423 */ /* 0x000fc80000010000 */
[----:B------:R-:W-:-:S04]  /*15b0*/  FFMA.FTZ R0, R17, R0, -0.33332768082618713379 ;  /* 0xbeaaa9ed11007423 */ /* 0x000fc80000010000 */
[----:B------:R-:W-:-:S04]  /*15c0*/  FFMA.FTZ R0, R17, R0, RZ ;  /* 0x0000000011007223 */ /* 0x000fc800000100ff */
[----:B------:R-:W-:Y:S02]  /*15d0*/  FFMA.FTZ R16, R21, R0, R21 ;  /* 0x0000000015107223 */ /* 0x000fe40000010015 */
.L_x_18:
[----:B------:R-:W-:Y:S05]  /*15e0*/  BSYNC B0 ;  /* 0x0000000000007941 */ /* 0x000fea0003800000 */
.L_x_16:
        /* <DEDUP_REMOVED lines=16> */
.L_x_20:
[----:B------:R-:W-:Y:S01]  /*16f0*/  MOV R0, 0x3c80f082 ;  /* 0x3c80f08200007802 */ /* 0x000fe20000000f00 */
[----:B------:R-:W-:-:S04]  /*1700*/  FMUL R17, R21, R21 ;  /* 0x0000001515117220 */ /* 0x000fc80000400000 */
[----:B------:R-:W-:-:S04]  /*1710*/  FFMA.FTZ R0, R17, R0, -0.052303962409496307373 ;  /* 0xbd563cae11007423 */ /* 0x000fc80000010000 */
[----:B------:R-:W-:-:S04]  /*1720*/  FFMA.FTZ R0, R17, R0, 0.1331529766321182251 ;  /* 0x3e08594111007423 */ /* 0x000fc80000010000 */
[----:B------:R-:W-:-:S04]  /*1730*/  FFMA.FTZ R0, R17, R0, -0.33332768082618713379 ;  /* 0xbeaaa9ed11007423 */ /* 0x000fc80000010000 */
[----:B------:R-:W-:-:S04]  /*1740*/  FFMA.FTZ R0, R17, R0, RZ ;  /* 0x0000000011007223 */ /* 0x000fc800000100ff */
[----:B------:R-:W-:Y:S02]  /*1750*/  FFMA.FTZ R18, R21, R0, R21 ;  /* 0x0000000015127223 */ /* 0x000fe40000010015 */
.L_x_21:
[----:B------:R-:W-:Y:S05]  /*1760*/  BSYNC B0 ;  /* 0x0000000000007941 */ /* 0x000fea0003800000 */
.L_x_19:
[----:B------:R-:W-:Y:S01]  /*1770*/  FMUL R19, R19, 0.79788458347320556641 ;  /* 0x3f4c422a13137820 */ /* 0x000fe20000400000 */
[----:B-----5:R-:W-:Y:S01]  /*1780*/  PRMT R0, R2, 0x7632, R0 ;  /* 0x0000763202007816 */ /* 0x020fe20000000000 */
[----:B------:R-:W-:Y:S01]  /*1790*/  BSSY B0, `(.L_x_22) ;  /* 0x000001e000007945 */ /* 0x000fe20003800000 */
[----:B------:R-:W-:Y:S01]  /*17a0*/  PRMT R21, R3, 0x7632, R21 ;  /* 0x0000763203157816 */ /* 0x000fe20000000015 */
[----:B------:R-:W-:Y:S01]  /*17b0*/  FADD.FTZ R22, |R19|, -RZ ;  /* 0x800000ff13167221 */ /* 0x000fe20000010200 */
[----:B------:R-:W-:Y:S01]  /*17c0*/  FMUL R20, R7, 0.5 ;  /* 0x3f00000007147820 */ /* 0x000fe20000400000 */
[----:B------:R-:W-:Y:S01]  /*17d0*/  FMUL R17, R5, 0.5 ;  /* 0x3f00000005117820 */ /* 0x000fe20000400000 */
[----:B------:R-:W-:Y:S01]  /*17e0*/  SHF.L.U32 R7, R3, 0x10, RZ ;  /* 0x0000001003077819 */ /* 0x000fe200000006ff */
[----:B------:R-:W-:Y:S01]  /*17f0*/  FMUL R4, R4, 0.5 ;  /* 0x3f00000004047820 */ /* 0x000fe20000400000 */
[----:B------:R-:W-:Y:S01]  /*1800*/  FSETP.GE.AND P2, PT, R22, 0.60000002384185791016, PT ;  /* 0x3f19999a1600780b */ /* 0x000fe20003f46000 */
[----:B------:R-:W-:Y:S01]  /*1810*/  FMUL R6, R6, 0.5 ;  /* 0x3f00000006067820 */ /* 0x000fe20000400000 */
[----:B------:R-:W-:Y:S01]  /*1820*/  IMAD.U32 R5, R2, 0x10000, RZ ;  /* 0x0001000002057824 */ /* 0x000fe200078e00ff */
[----:B------:R-:W-:Y:S01]  /*1830*/  SHF.L.U32 R23, R21, 0x10, RZ ;  /* 0x0000001015177819 */ /* 0x000fe200000006ff */
[----:B------:R-:W-:-:S09]  /*1840*/  IMAD.U32 R3, R0, 0x10000, RZ ;  /* 0x0001000000037824 */ /* 0x000fd200078e00ff */
        /* <DEDUP_REMOVED lines=11> */
.L_x_23:
[----:B------:R-:W-:Y:S01]  /*1900*/  MOV R0, 0x3c80f082 ;  /* 0x3c80f08200007802 */ /* 0x000fe20000000f00 */
[----:B------:R-:W-:-:S04]  /*1910*/  FMUL R21, R19, R19 ;  /* 0x0000001313157220 */ /* 0x000fc80000400000 */
[----:B------:R-:W-:-:S04]  /*1920*/  FFMA.FTZ R0, R21, R0, -0.052303962409496307373 ;  /* 0xbd563cae15007423 */ /* 0x000fc80000010000 */
[----:B------:R-:W-:-:S04]  /*1930*/  FFMA.FTZ R0, R21, R0, 0.1331529766321182251 ;  /* 0x3e08594115007423 */ /* 0x000fc80000010000 */
[----:B------:R-:W-:-:S04]  /*1940*/  FFMA.FTZ R0, R21, R0, -0.33332768082618713379 ;  /* 0xbeaaa9ed15007423 */ /* 0x000fc80000010000 */
[----:B------:R-:W-:-:S04]  /*1950*/  FFMA.FTZ R0, R21, R0, RZ ;  /* 0x0000000015007223 */ /* 0x000fc800000100ff */
[----:B------:R-:W-:Y:S02]  /*1960*/  FFMA.FTZ R19, R0, R19, R19 ;  /* 0x0000001300137223 */ /* 0x000fe40000010013 */
.L_x_24:
[----:B------:R-:W-:Y:S05]  /*1970*/  BSYNC B0 ;  /* 0x0000000000007941 */ /* 0x000fea0003800000 */
.L_x_22:
[----:B------:R-:W-:Y:S01]  /*1980*/  FADD R19, R19, 1 ;  /* 0x3f80000013137421 */ /* 0x000fe20000000000 */
[----:B------:R-:W-:Y:S01]  /*1990*/  FADD R16, R16, 1 ;  /* 0x3f80000010107421 */ /* 0x000fe20000000000 */
[----:B------:R-:W-:Y:S02]  /*19a0*/  FADD R15, R15, 1 ;  /* 0x3f8000000f0f7421 */ /* 0x000fe40000000000 */
[----:B------:R-:W-:Y:S01]  /*19b0*/  @P0 FMUL R23, R19, R20 ;  /* 0x0000001413170220 */ /* 0x000fe20000400000 */
[----:B------:R-:W-:Y:S01]  /*19c0*/  FADD R19, R18, 1 ;  /* 0x3f80000012137421 */ /* 0x000fe20000000000 */
[----:B------:R-:W-:Y:S01]  /*19d0*/  @P0 FMUL R3, R16, R17 ;  /* 0x0000001110030220 */ /* 0x000fe20000400000 */
[----:B------:R-:W-:Y:S01]  /*19e0*/  @P0 FMUL R5, R15, R4 ;  /* 0x000000040f050220 */ /* 0x000fe20000400000 */
[C---:B------:R-:W-:Y:S01]  /*19f0*/  FMUL R0, R12.reuse, R23 ;  /* 0x000000170c007220 */ /* 0x040fe20000400000 */
[----:B------:R-:W-:Y:S01]  /*1a00*/  @P0 FMUL R7, R19, R6 ;  /* 0x0000000613070220 */ /* 0x000fe20000400000 */
[C---:B------:R-:W-:Y:S01]  /*1a10*/  FMUL R3, R12.reuse, R3 ;  /* 0x000000030c037220 */ /* 0x040fe20000400000 */
[----:B------:R-:W-:-:S02]  /*1a20*/  FMUL R5, R12, R5 ;  /* 0x000000050c057220 */ /* 0x000fc40000400000 */
[----:B------:R-:W-:Y:S01]  /*1a30*/  FMUL R7, R12, R7 ;  /* 0x000000070c077220 */ /* 0x000fe20000400000 */
[----:B------:R-:W0:Y:S08]  /*1a40*/  FRND R0, R0 ;  /* 0x0000000000007307 */ /* 0x000e300000201000 */
[----:B------:R-:W1:Y:S08]  /*1a50*/  FRND R7, R7 ;  /* 0x0000000700077307 */ /* 0x000e700000201000 */
[----:B------:R-:W2:Y:S01]  /*1a60*/  FRND R3, R3 ;  /* 0x0000000300037307 */ /* 0x000ea20000201000 */
[----:B0-----:R-:W-:-:S02]  /*1a70*/  FSETP.GT.AND P2, PT, R0, -127, PT ;  /* 0xc2fe00000000780b */ /* 0x001fc40003f44000 */
[----:B------:R-:W-:-:S05]  /*1a80*/  FSETP.NAN.AND P4, PT, R0, R0, PT ;  /* 0x000000000000720b */ /* 0x000fca0003f88000 */
[----:B------:R-:W0:Y:S01]  /*1a90*/  FRND R5, R5 ;  /* 0x0000000500057307 */ /* 0x000e220000201000 */
[----:B-1----:R-:W-:-:S05]  /*1aa0*/  FSETP.GT.AND P3, PT, R7, -127, PT ;  /* 0xc2fe00000700780b */ /* 0x002fca0003f64000 */
[----:B------:R-:W-:Y:S02]  /*1ab0*/  @!P2 FSEL R0, R0, -127, P4 ;  /* 0xc2fe00000000a808 */ /* 0x000fe40002000000 */
[----:B--2---:R-:W-:Y:S02]  /*1ac0*/  FSETP.GT.AND P0, PT, R3, -127, PT ;  /* 0xc2fe00000300780b */ /* 0x004fe40003f04000 */
[C---:B------:R-:W-:Y:S01]  /*1ad0*/  FSETP.NAN.AND P4, PT, R7.reuse, R7, PT ;  /* 0x000000070700720b */ /* 0x040fe20003f88000 */
[----:B------:R-:W1:Y:S01]  /*1ae0*/  F2I.S16.TRUNC.NTZ R6, R0 ;  /* 0x0000000000067305 */ /* 0x000e62000020e900 */
[----:B------:R-:W-:Y:S02]  /*1af0*/  FSETP.GEU.AND P6, PT, R0, 127, PT ;  /* 0x42fe00000000780b */ /* 0x000fe40003fce000 */
[----:B------:R-:W-:Y:S02]  /*1b00*/  @!P3 FSEL R7, R7, -127, P4 ;  /* 0xc2fe00000707b808 */ /* 0x000fe40002000000 */
[----:B0-----:R-:W-:-:S02]  /*1b10*/  FSETP.GT.AND P2, PT, R5, -127, PT ;  /* 0xc2fe00000500780b */ /* 0x001fc40003f44000 */
[C---:B------:R-:W-:Y:S01]  /*1b20*/  FSETP.NAN.AND P3, PT, R3.reuse, R3, PT ;  /* 0x000000030300720b */ /* 0x040fe20003f68000 */
[----:B------:R-:W0:Y:S01]  /*1b30*/  F2I.S16.TRUNC.NTZ R15, R7 ;  /* 0x00000007000f7305 */ /* 0x000e22000020e900 */
[----:B------:R-:W-:Y:S02]  /*1b40*/  FSETP.NAN.AND P5, PT, R0, R0, PT ;  /* 0x000000000000720b */ /* 0x000fe40003fa8000 */
[----:B------:R-:W-:Y:S02]  /*1b50*/  @!P0 FSEL R3, R3, -127, P3 ;  /* 0xc2fe000003038808 */ /* 0x000fe40001800000 */
[----:B------:R-:W-:Y:S02]  /*1b60*/  FSETP.NAN.AND P0, PT, R5, R5, PT ;  /* 0x000000050500720b */ /* 0x000fe40003f08000 */
[----:B------:R-:W-:Y:S01]  /*1b70*/  FSETP.NAN.AND P4, PT, R7, R7, PT ;  /* 0x000000070700720b */ /* 0x000fe20003f88000 */
[----:B------:R-:W2:Y:S01]  /*1b80*/  F2I.S16.TRUNC.NTZ R2, R3 ;  /* 0x0000000300027305 */ /* 0x000ea2000020e900 */
[----:B-1----:R-:W-:-:S02]  /*1b90*/  LOP3.LUT R6, R6, 0xffff, RZ, 0xc0, !PT ;  /* 0x0000ffff06067812 */ /* 0x002fc400078ec0ff */
[----:B------:R-:W-:Y:S02]  /*1ba0*/  @!P2 FSEL R5, R5, -127, P0 ;  /* 0xc2fe00000505a808 */ /* 0x000fe40000000000 */
[----:B------:R-:W-:Y:S02]  /*1bb0*/  FSETP.GEU.AND P0, PT, R7, 127, PT ;  /* 0x42fe00000700780b */ /* 0x000fe40003f0e000 */
[----:B------:R-:W-:Y:S01]  /*1bc0*/  FSETP.GEU.AND P2, PT, R3, 127, PT ;  /* 0x42fe00000300780b */ /* 0x000fe20003f4e000 */
[----:B------:R-:W1:Y:S01]  /*1bd0*/  F2I.S16.TRUNC.NTZ R4, R5 ;  /* 0x0000000500047305 */ /* 0x000e62000020e900 */
[----:B------:R-:W-:Y:S02]  /*1be0*/  FSETP.GEU.AND P3, PT, R5, 127, PT ;  /* 0x42fe00000500780b */ /* 0x000fe40003f6e000 */
[----:B------:R-:W-:Y:S02]  /*1bf0*/  @P6 SEL R6, R6, 0x7f, P5 ;  /* 0x0000007f06066807 */ /* 0x000fe40002800000 */
[----:B------:R-:W-:-:S02]  /*1c00*/  FSETP.NAN.AND P6, PT, R3, R3, PT ;  /* 0x000000030300720b */ /* 0x000fc40003fc8000 */
[----:B------:R-:W-:Y:S02]  /*1c10*/  FSETP.NAN.AND P5, PT, R5, R5, PT ;  /* 0x000000050500720b */ /* 0x000fe40003fa8000 */
[----:B0-----:R-:W-:Y:S02]  /*1c20*/  LOP3.LUT R15, R15, 0xffff, RZ, 0xc0, !PT ;  /* 0x0000ffff0f0f7812 */ /* 0x001fe400078ec0ff */
[----:B--2---:R-:W-:Y:S02]  /*1c30*/  LOP3.LUT R0, R2, 0xffff, RZ, 0xc0, !PT ;  /* 0x0000ffff02007812 */ /* 0x004fe400078ec0ff */
[----:B------:R-:W-:Y:S02]  /*1c40*/  @P0 SEL R15, R15, 0x7f, P4 ;  /* 0x0000007f0f0f0807 */ /* 0x000fe40002000000 */
[----:B------:R-:W-:Y:S02]  /*1c50*/  @P2 SEL R0, R0, 0x7f, P6 ;  /* 0x0000007f00002807 */ /* 0x000fe40003000000 */
[----:B-1----:R-:W-:Y:S01]  /*1c60*/  LOP3.LUT R3, R4, 0xffff, RZ, 0xc0, !PT ;  /* 0x0000ffff04037812 */ /* 0x002fe200078ec0ff */
[----:B------:R-:W-:Y:S01]  /*1c70*/  IMAD.IADD R4, R11, 0x1, R14 ;  /* 0x000000010b047824 */ /* 0x000fe200078e020e */
[----:B------:R-:W-:-:S02]  /*1c80*/  PRMT R6, R15, 0x3340, R6 ;  /* 0x000033400f067816 */ /* 0x000fc40000000006 */
[----:B------:R-:W-:Y:S02]  /*1c90*/  @P3 SEL R3, R3, 0x7f, P5 ;  /* 0x0000007f03033807 */ /* 0x000fe40002800000 */
[C---:B------:R-:W-:Y:S02]  /*1ca0*/  IADD3 R2, P0, R4.reuse, c[0x0][0x180], RZ ;  /* 0x0000600004027a10 */ /* 0x040fe40007f1e0ff */
[----:B------:R-:W-:Y:S02]  /*1cb0*/  PRMT R5, R3, 0x3340, R0 ;  /* 0x0000334003057816 */ /* 0x000fe40000000000 */
[----:B------:R-:W-:Y:S02]  /*1cc0*/  LEA.HI.X.SX32 R3, R4, c[0x0][0x184], 0x1, P0 ;  /* 0x0000610004037a11 */ /* 0x000fe400000f0eff */
[----:B------:R-:W-:Y:S02]  /*1cd0*/  ISETP.GE.U32.AND P0, PT, R14, 0x3bf8, PT ;  /* 0x00003bf80e00780c */ /* 0x000fe40003f06070 */
[----:B------:R-:W-:-:S02]  /*1ce0*/  PRMT R5, R5, 0x5410, R6 ;  /* 0x0000541005057816 */ /* 0x000fc40000000006 */
[----:B------:R-:W-:Y:S02]  /*1cf0*/  ISETP.GE.U32.AND.EX P0, PT, R13, RZ, PT, P0 ;  /* 0x000000ff0d00720c */ /* 0x000fe40003f06100 */
[----:B------:R-:W-:Y:S01]  /*1d00*/  IADD3 R14, P2, R14, 0x8, RZ ;  /* 0x000000080e0e7810 */ /* 0x000fe20007f5e0ff */
[----:B------:R0:W-:Y:S03]  /*1d10*/  @!P1 STG.E [R2.64], R5 ;  /* 0x0000000502009986 */ /* 0x0001e6000c101904 */
[----:B------:R-:W-:-:S07]  /*1d20*/  IADD3.X R13, RZ, R13, RZ, P2, !PT ;  /* 0x0000000dff0d7210 */ /* 0x000fce00017fe4ff */
[----:B------:R-:W-:Y:S05]  /*1d30*/  @P0 EXIT ;  /* 0x000000000000094d */ /* 0x000fea0003800000 */
[----:B------:R-:W-:Y:S05]  /*1d40*/  BRA `(.L_x_25) ;  /* 0xfffff41000007947 */ /* 0x000fea000383ffff */
.L_x_26:
[----:B------:R-:W-:-:S00]  /*1d50*/  BRA `(.L_x_26) ;  /* 0xfffffff000007947 */ /* 0x000fc0000383ffff */
[----:B------:R-:W-:-:S00]  /*1d60*/  NOP ;  /* 0x0000000000007918 */ /* 0x000fc00000000000 */
        /* <DEDUP_REMOVED lines=9> */
.L_x_27:


//--------------------- .nv.global.init           --------------------------
	.section	.nv.global.init,"aw",@progbits
.nv.global.init:
	.type		_$_str,@object
	.size		_$_str,(.L_0 - _$_str)
_$_str:
        /*0000*/ 	.byte	0x5f, 0x5f, 0x43, 0x55, 0x44, 0x41, 0x5f, 0x46, 0x54, 0x5a, 0x00
.L_0:


//--------------------- .nv.shared.triton_red_fused__to_copy_add_amax_amin_cat_clamp_mul_reciprocal_7 --------------------------
	.section	.nv.shared.triton_red_fused__to_copy_add_amax_amin_cat_clamp_mul_reciprocal_7,"aw",@nobits
	.sectionflags	@""
	.align	16
